	.headerflags	@"EF_CUDA_TEXMODE_UNIFIED EF_CUDA_64BIT_ADDRESS EF_CUDA_SM86 EF_CUDA_VIRTUAL_SM(EF_CUDA_SM86)"
	.elftype	@"ET_EXEC"


//--------------------- .nv.info                  --------------------------
	.section	.nv.info,"",@"SHT_CUDA_INFO"
	.align	4


	//----- nvinfo : EIATTR_REGCOUNT
	.align		4
        /*0000*/ 	.byte	0x04, 0x2f
        /*0002*/ 	.short	(.L_1 - .L_0)
	.align		4
.L_0:
        /*0004*/ 	.word	index@(triton_poi_fused_add_mul_8)
        /*0008*/ 	.word	0x00000015


	//----- nvinfo : EIATTR_MIN_STACK_SIZE
	.align		4
.L_1:
        /*000c*/ 	.byte	0x04, 0x12
        /*000e*/ 	.short	(.L_3 - .L_2)
	.align		4
.L_2:
        /*0010*/ 	.word	index@(triton_poi_fused_add_mul_8)
        /*0014*/ 	.word	0x00000000


	//----- nvinfo : EIATTR_FRAME_SIZE
	.align		4
.L_3:
        /*0018*/ 	.byte	0x04, 0x11
        /*001a*/ 	.short	(.L_5 - .L_4)
	.align		4
.L_4:
        /*001c*/ 	.word	index@(triton_poi_fused_add_mul_8)
        /*0020*/ 	.word	0x00000000


	//----- nvinfo : EIATTR_MIN_STACK_SIZE
	.align		4
.L_5:
        /*0024*/ 	.byte	0x04, 0x12
        /*0026*/ 	.short	(.L_7 - .L_6)
	.align		4
.L_6:
        /*0028*/ 	.word	index@(triton_poi_fused_add_mul_8)
        /*002c*/ 	.word	0x00000000
.L_7:


//--------------------- .nv.info.triton_poi_fused_add_mul_8 --------------------------
	.section	.nv.info.triton_poi_fused_add_mul_8,"",@"SHT_CUDA_INFO"
	.sectionflags	@""
	.align	4


	//----- nvinfo : EIATTR_CUDA_API_VERSION
	.align		4
        /*0000*/ 	.byte	0x04, 0x37
        /*0002*/ 	.short	(.L_9 - .L_8)
.L_8:
        /*0004*/ 	.word	0x0000007c


	//----- nvinfo : EIATTR_SW2861232_WAR
	.align		4
.L_9:
        /*0008*/ 	.byte	0x01, 0x35
	.zero		2


	//----- nvinfo : EIATTR_PARAM_CBANK
	.align		4
        /*000c*/ 	.byte	0x04, 0x0a
        /*000e*/ 	.short	(.L_11 - .L_10)
	.align		4
.L_10:
        /*0010*/ 	.word	index@(.nv.constant0.triton_poi_fused_add_mul_8)
        /*0014*/ 	.short	0x0160
        /*0016*/ 	.short	0x0058


	//----- nvinfo : EIATTR_CBANK_PARAM_SIZE
	.align		4
.L_11:
        /*0018*/ 	.byte	0x03, 0x19
        /*001a*/ 	.short	0x0058


	//----- nvinfo : EIATTR_KPARAM_INFO
	.align		4
        /*001c*/ 	.byte	0x04, 0x17
        /*001e*/ 	.short	(.L_13 - .L_12)
.L_12:
        /*0020*/ 	.word	0x00000000
        /*0024*/ 	.short	0x000a
        /*0026*/ 	.short	0x0050
        /*0028*/ 	.byte	0x00, 0xf4, 0x21, 0x00


	//----- nvinfo : EIATTR_KPARAM_INFO
	.align		4
.L_13:
        /*002c*/ 	.byte	0x04, 0x17
        /*002e*/ 	.short	(.L_15 - .L_14)
.L_14:
        /*0030*/ 	.word	0x00000000
        /*0034*/ 	.short	0x0009
        /*0036*/ 	.short	0x0048
        /*0038*/ 	.byte	0x00, 0xf0, 0x11, 0x00


	//----- nvinfo : EIATTR_KPARAM_INFO
	.align		4
.L_15:
        /*003c*/ 	.byte	0x04, 0x17
        /*003e*/ 	.short	(.L_17 - .L_16)
.L_16:
        /*0040*/ 	.word	0x00000000
        /*0044*/ 	.short	0x0008
        /*0046*/ 	.short	0x0040
        /*0048*/ 	.byte	0x00, 0xf4, 0x21, 0x00


	//----- nvinfo : EIATTR_KPARAM_INFO
	.align		4
.L_17:
        /*004c*/ 	.byte	0x04, 0x17
        /*004e*/ 	.short	(.L_19 - .L_18)
.L_18:
        /*0050*/ 	.word	0x00000000
        /*0054*/ 	.short	0x0007
        /*0056*/ 	.short	0x0038
        /*0058*/ 	.byte	0x00, 0xf4, 0x21, 0x00


	//----- nvinfo : EIATTR_KPARAM_INFO
	.align		4
.L_19:
        /*005c*/ 	.byte	0x04, 0x17
        /*005e*/ 	.short	(.L_21 - .L_20)
.L_20:
        /*0060*/ 	.word	0x00000000
        /*0064*/ 	.short	0x0006
        /*0066*/ 	.short	0x0030
        /*0068*/ 	.byte	0x00, 0xf4, 0x21, 0x00


	//----- nvinfo : EIATTR_KPARAM_INFO
	.align		4
.L_21:
        /*006c*/ 	.byte	0x04, 0x17
        /*006e*/ 	.short	(.L_23 - .L_22)
.L_22:
        /*0070*/ 	.word	0x00000000
        /*0074*/ 	.short	0x0005
        /*0076*/ 	.short	0x0028
        /*0078*/ 	.byte	0x00, 0xf4, 0x21, 0x00


	//----- nvinfo : EIATTR_KPARAM_INFO
	.align		4
.L_23:
        /*007c*/ 	.byte	0x04, 0x17
        /*007e*/ 	.short	(.L_25 - .L_24)
.L_24:
        /*0080*/ 	.word	0x00000000
        /*0084*/ 	.short	0x0004
        /*0086*/ 	.short	0x0020
        /*0088*/ 	.byte	0x00, 0xf4, 0x21, 0x00


	//----- nvinfo : EIATTR_KPARAM_INFO
	.align		4
.L_25:
        /*008c*/ 	.byte	0x04, 0x17
        /*008e*/ 	.short	(.L_27 - .L_26)
.L_26:
        /*0090*/ 	.word	0x00000000
        /*0094*/ 	.short	0x0003
        /*0096*/ 	.short	0x0018
        /*0098*/ 	.byte	0x00, 0xf4, 0x21, 0x00


	//----- nvinfo : EIATTR_KPARAM_INFO
	.align		4
.L_27:
        /*009c*/ 	.byte	0x04, 0x17
        /*009e*/ 	.short	(.L_29 - .L_28)
.L_28:
        /*00a0*/ 	.word	0x00000000
        /*00a4*/ 	.short	0x0002
        /*00a6*/ 	.short	0x0010
        /*00a8*/ 	.byte	0x00, 0xf4, 0x21, 0x00


	//----- nvinfo : EIATTR_KPARAM_INFO
	.align		4
.L_29:
        /*00ac*/ 	.byte	0x04, 0x17
        /*00ae*/ 	.short	(.L_31 - .L_30)
.L_30:
        /*00b0*/ 	.word	0x00000000
        /*00b4*/ 	.short	0x0001
        /*00b6*/ 	.short	0x0008
        /*00b8*/ 	.byte	0x00, 0xf4, 0x21, 0x00


	//----- nvinfo : EIATTR_KPARAM_INFO
	.align		4
.L_31:
        /*00bc*/ 	.byte	0x04, 0x17
        /*00be*/ 	.short	(.L_33 - .L_32)
.L_32:
        /*00c0*/ 	.word	0x00000000
        /*00c4*/ 	.short	0x0000
        /*00c6*/ 	.short	0x0000
        /*00c8*/ 	.byte	0x00, 0xf4, 0x21, 0x00


	//----- nvinfo : EIATTR_MAXREG_COUNT
	.align		4
.L_33:
        /*00cc*/ 	.byte	0x03, 0x1b
        /*00ce*/ 	.short	0x00ff


	//----- nvinfo : EIATTR_EXIT_INSTR_OFFSETS
	.align		4
        /*00d0*/ 	.byte	0x04, 0x1c
        /*00d2*/ 	.short	(.L_35 - .L_34)


	//   ....[0]....
.L_34:
        /*00d4*/ 	.word	0x00000390


	//----- nvinfo : EIATTR_REQNTID
	.align		4
.L_35:
        /*00d8*/ 	.byte	0x04, 0x10
        /*00da*/ 	.short	(.L_37 - .L_36)
.L_36:
        /*00dc*/ 	.word	0x00000080
        /*00e0*/ 	.word	0x00000001
        /*00e4*/ 	.word	0x00000001
.L_37:


//--------------------- .nv.callgraph             --------------------------
	.section	.nv.callgraph,"",@"SHT_CUDA_CALLGRAPH"
	.align	4
	.sectionentsize	8
	.align		4
        /*0000*/ 	.word	0x00000000
	.align		4
        /*0004*/ 	.word	0xffffffff
	.align		4
        /*0008*/ 	.word	0x00000000
	.align		4
        /*000c*/ 	.word	0xfffffffe
	.align		4
        /*0010*/ 	.word	0x00000000
	.align		4
        /*0014*/ 	.word	0xfffffffd
	.align		4
        /*0018*/ 	.word	0x00000000
	.align		4
        /*001c*/ 	.word	0xfffffffc


//--------------------- .nv.rel.action            --------------------------
	.section	.nv.rel.action,"",@"SHT_CUDA_RELOCINFO"
	.align	8
	.sectionentsize	8
        /*0000*/ 	.byte	0x73, 0x00, 0x00, 0x00, 0x00, 0x00, 0x00, 0x00, 0x00, 0x00, 0x00, 0x11, 0x25, 0x00, 0x05, 0x36


//--------------------- .nv.constant0.triton_poi_fused_add_mul_8 --------------------------
	.section	.nv.constant0.triton_poi_fused_add_mul_8,"a",@progbits
	.sectionflags	@""
	.align	4
.nv.constant0.triton_poi_fused_add_mul_8:
	.zero		440


//--------------------- .text.triton_poi_fused_add_mul_8 --------------------------
	.section	.text.triton_poi_fused_add_mul_8,"ax",@progbits
	.sectioninfo	@"SHI_REGISTERS=21"
	.align	128
        .global         triton_poi_fused_add_mul_8
        .type           triton_poi_fused_add_mul_8,@function
        .size           triton_poi_fused_add_mul_8,(.L_x_1 - triton_poi_fused_add_mul_8)
        .other          triton_poi_fused_add_mul_8,@"STO_CUDA_ENTRY STV_DEFAULT"
triton_poi_fused_add_mul_8:
.text.triton_poi_fused_add_mul_8:
[----:B------:R-:W-:Y:S02]  /*0000*/  MOV R1, c[0x0][0x28] ;  /* 0x00000a0000017a02 */ /* 0x000fe40000000f00 */
[----:B------:R-:W0:Y:S01]  /*0010*/  S2R R3, SR_TID.X ;  /* 0x0000000000037919 */ /* 0x000e220000002100 */
[----:B------:R-:W-:-:S03]  /*0020*/  ULDC.64 UR4, c[0x0][0x118] ;  /* 0x0000460000047ab9 */ /* 0x000fc60000000a00 */
[----:B------:R-:W1:Y:S01]  /*0030*/  S2R R0, SR_CTAID.X ;  /* 0x0000000000007919 */ /* 0x000e620000002500 */
[----:B0-----:R-:W-:-:S05]  /*0040*/  LOP3.LUT R3, R3, 0x7f, RZ, 0xc0, !PT ;  /* 0x0000007f03037812 */ /* 0x001fca00078ec0ff */
[----:B-1----:R-:W-:Y:S01]  /*0050*/  IMAD R3, R0, 0x80, R3 ;  /* 0x0000008000037824 */ /* 0x002fe200078e0203 */
[----:B------:R-:W-:-:S03]  /*0060*/  MOV R0, 0x2 ;  /* 0x0000000200007802 */ /* 0x000fc60000000f00 */
[----:B------:R-:W-:-:S05]  /*0070*/  IMAD.HI R2, R3, 0x2aaaaaab, RZ ;  /* 0x2aaaaaab03027827 */ /* 0x000fca00078e02ff */
[----:B------:R-:W-:-:S04]  /*0080*/  SHF.R.U32.HI R5, RZ, 0x1f, R2 ;  /* 0x0000001fff057819 */ /* 0x000fc80000011602 */
[----:B------:R-:W-:-:S05]  /*0090*/  LEA.HI.SX32 R9, R2, R5, 0x17 ;  /* 0x0000000502097211 */ /* 0x000fca00078fbaff */
[----:B------:R-:W-:-:S04]  /*00a0*/  IMAD.WIDE R4, R9, R0, c[0x0][0x180] ;  /* 0x0000600009047625 */ /* 0x000fc800078e0200 */
[CC--:B------:R-:W-:Y:S01]  /*00b0*/  IMAD.WIDE R6, R9.reuse, R0.reuse, c[0x0][0x188] ;  /* 0x0000620009067625 */ /* 0x0c0fe200078e0200 */
[----:B------:R0:W2:Y:S04]  /*00c0*/  LDG.E.EL.U16 R2, [R4.64] ;  /* 0x0000000404027981 */ /* 0x0000a8000c2e1500 */
[----:B------:R1:W3:Y:S01]  /*00d0*/  LDG.E.EL.U16 R16, [R6.64] ;  /* 0x0000000406107981 */ /* 0x0002e2000c2e1500 */
[----:B------:R-:W-:Y:S02]  /*00e0*/  IMAD R15, R9, -0xc00, R3 ;  /* 0xfffff400090f7824 */ /* 0x000fe400078e0203 */
[----:B------:R-:W-:Y:S02]  /*00f0*/  IMAD.MOV.U32 R18, RZ, RZ, 0x4 ;  /* 0x00000004ff127424 */ /* 0x000fe400078e00ff */
[C---:B------:R-:W-:Y:S01]  /*0100*/  IMAD.WIDE R12, R15.reuse, R0, c[0x0][0x190] ;  /* 0x000064000f0c7625 */ /* 0x040fe200078e0200 */
[----:B------:R-:W-:-:S03]  /*0110*/  IADD3 R17, R15, 0x1800, RZ ;  /* 0x000018000f117810 */ /* 0x000fc60007ffe0ff */
[----:B------:R-:W-:Y:S02]  /*0120*/  IMAD.WIDE R10, R3, R18, c[0x0][0x178] ;  /* 0x00005e00030a7625 */ /* 0x000fe400078e0212 */
[----:B------:R-:W4:Y:S02]  /*0130*/  LDG.E.EL.U16 R12, [R12.64] ;  /* 0x000000040c0c7981 */ /* 0x000f24000c2e1500 */
[-C--:B------:R-:W-:Y:S02]  /*0140*/  IMAD.WIDE.U32 R8, R17, R0.reuse, c[0x0][0x170] ;  /* 0x00005c0011087625 */ /* 0x080fe400078e0000 */
[----:B------:R3:W5:Y:S02]  /*0150*/  LDG.E R10, [R10.64] ;  /* 0x000000040a0a7981 */ /* 0x000764000c1e1900 */
[-C--:B------:R-:W-:Y:S02]  /*0160*/  IMAD.WIDE R14, R15, R0.reuse, c[0x0][0x198] ;  /* 0x000066000f0e7625 */ /* 0x080fe400078e0200 */
[----:B------:R2:W4:Y:S02]  /*0170*/  LDG.E.EL.U16 R8, [R8.64] ;  /* 0x0000000408087981 */ /* 0x000524000c2e1500 */
[----:B0-----:R-:W-:-:S02]  /*0180*/  IMAD.WIDE R4, R3, R0, c[0x0][0x160] ;  /* 0x0000580003047625 */ /* 0x001fc400078e0200 */
[----:B------:R-:W4:Y:S02]  /*0190*/  LDG.E.EL.U16 R14, [R14.64] ;  /* 0x000000040e0e7981 */ /* 0x000f24000c2e1500 */
[----:B-1----:R-:W-:Y:S02]  /*01a0*/  IMAD.WIDE.U32 R6, R17, R18, c[0x0][0x168] ;  /* 0x00005a0011067625 */ /* 0x002fe400078e0012 */
[----:B------:R0:W4:Y:S04]  /*01b0*/  LDG.E.U16 R4, [R4.64] ;  /* 0x0000000404047981 */ /* 0x000128000c1e1500 */
[----:B------:R1:W4:Y:S01]  /*01c0*/  LDG.E.EL R6, [R6.64] ;  /* 0x0000000406067981 */ /* 0x000322000c2e1900 */
[----:B--2---:R-:W-:-:S04]  /*01d0*/  SHF.L.U32 R17, R2, 0x10, RZ ;  /* 0x0000001002117819 */ /* 0x004fc800000006ff */
[----:B------:R-:W-:Y:S01]  /*01e0*/  FSETP.GE.AND P0, PT, R17, RZ, PT ;  /* 0x000000ff1100720b */ /* 0x000fe20003f06000 */
[----:B---3--:R-:W-:-:S03]  /*01f0*/  IMAD.U32 R11, R16, 0x10000, RZ ;  /* 0x00010000100b7824 */ /* 0x008fc600078e00ff */
[----:B------:R-:W-:Y:S02]  /*0200*/  SEL R2, R2, RZ, !P0 ;  /* 0x000000ff02027207 */ /* 0x000fe40004000000 */
[----:B------:R-:W-:Y:S02]  /*0210*/  FSETP.GTU.AND P0, PT, R11, RZ, PT ;  /* 0x000000ff0b00720b */ /* 0x000fe40003f0c000 */
[----:B------:R-:W-:Y:S02]  /*0220*/  SHF.L.U32 R2, R2, 0x10, RZ ;  /* 0x0000001002027819 */ /* 0x000fe400000006ff */
[----:B------:R-:W-:-:S03]  /*0230*/  SEL R16, R16, RZ, P0 ;  /* 0x000000ff10107207 */ /* 0x000fc60000000000 */
[----:B------:R-:W-:Y:S02]  /*0240*/  FADD R2, RZ, -R2 ;  /* 0x80000002ff027221 */ /* 0x000fe40000000000 */
[----:B------:R-:W-:-:S05]  /*0250*/  IMAD.U32 R9, R16, 0x10000, RZ ;  /* 0x0001000010097824 */ /* 0x000fca00078e00ff */
[C---:B------:R-:W-:Y:S02]  /*0260*/  FSETP.GT.AND P0, PT, R2.reuse, R9, PT ;  /* 0x000000090200720b */ /* 0x040fe40003f04000 */
[----:B------:R-:W-:-:S11]  /*0270*/  FSETP.NAN.AND P1, PT, R2, R2, PT ;  /* 0x000000020200720b */ /* 0x000fd60003f28000 */
[----:B------:R-:W-:-:S05]  /*0280*/  @!P0 FSEL R2, R2, R9, P1 ;  /* 0x0000000902028208 */ /* 0x000fca0000800000 */
[----:B0-----:R-:W-:-:S05]  /*0290*/  FMUL R5, R2, 0.0078740157186985015869 ;  /* 0x3c01020402057820 */ /* 0x001fca0000400000 */
[C---:B------:R-:W-:Y:S02]  /*02a0*/  FSETP.GT.AND P0, PT, R5.reuse, 9.9999997473787516356e-06, PT ;  /* 0x3727c5ac0500780b */ /* 0x040fe40003f04000 */
[----:B------:R-:W-:Y:S02]  /*02b0*/  FSETP.NAN.AND P1, PT, R5, R5, PT ;  /* 0x000000050500720b */ /* 0x000fe40003f28000 */
[----:B-----5:R-:W-:Y:S01]  /*02c0*/  I2FP.F32.S32 R10, R10 ;  /* 0x0000000a000a7245 */ /* 0x020fe20000201400 */
[----:B----4-:R-:W-:Y:S01]  /*02d0*/  IMAD.U32 R12, R12, 0x10000, RZ ;  /* 0x000100000c0c7824 */ /* 0x010fe200078e00ff */
[----:B-1----:R-:W-:Y:S02]  /*02e0*/  SHF.L.U32 R7, R8, 0x10, RZ ;  /* 0x0000001008077819 */ /* 0x002fe400000006ff */
[----:B------:R-:W-:-:S05]  /*02f0*/  SHF.L.U32 R9, R14, 0x10, RZ ;  /* 0x000000100e097819 */ /* 0x000fca00000006ff */
[----:B------:R-:W-:Y:S01]  /*0300*/  @!P0 FSEL R5, R5, 9.9999997473787516356e-06, P1 ;  /* 0x3727c5ac05058808 */ /* 0x000fe20000800000 */
[----:B------:R-:W-:Y:S01]  /*0310*/  FADD R6, R6, R7 ;  /* 0x0000000706067221 */ /* 0x000fe20000000000 */
[----:B------:R-:W-:-:S03]  /*0320*/  SHF.L.U32 R4, R4, 0x10, RZ ;  /* 0x0000001004047819 */ /* 0x000fc600000006ff */
[----:B------:R-:W-:-:S04]  /*0330*/  FMUL R5, R10, R5 ;  /* 0x000000050a057220 */ /* 0x000fc80000400000 */
[----:B------:R-:W-:-:S04]  /*0340*/  FFMA R5, R12, R5, R9 ;  /* 0x000000050c057223 */ /* 0x000fc80000000009 */
[----:B------:R-:W-:Y:S01]  /*0350*/  FFMA R4, R5, R6, R4 ;  /* 0x0000000605047223 */ /* 0x000fe20000000004 */
[----:B------:R-:W-:-:S04]  /*0360*/  IMAD.WIDE R2, R3, R0, c[0x0][0x1a0] ;  /* 0x0000680003027625 */ /* 0x000fc800078e0200 */
[----:B------:R-:W-:-:S05]  /*0370*/  F2FP.BF16.PACK_AB R4, RZ, R4 ;  /* 0x00000004ff04723e */ /* 0x000fca00000010ff */
[----:B------:R-:W-:Y:S01]  /*0380*/  STG.E.U16 [R2.64], R4 ;  /* 0x0000000402007986 */ /* 0x000fe2000c101504 */
[----:B------:R-:W-:Y:S05]  /*0390*/  EXIT ;  /* 0x000000000000794d */ /* 0x000fea0003800000 */
.L_x_0:
[----:B------:R-:W-:-:S00]  /*03a0*/  BRA `(.L_x_0) ;  /* 0xfffffff000007947 */ /* 0x000fc0000383ffff */
[----:B------:R-:W-:-:S00]  /*03b0*/  NOP ;  /* 0x0000000000007918 */ /* 0x000fc00000000000 */
        /* <DEDUP_REMOVED lines=12> */
.L_x_1:
